//
// Generated by NVIDIA NVVM Compiler
//
// Compiler Build ID: CL-36424714
// Cuda compilation tools, release 13.0, V13.0.88
// Based on NVVM 20.0.0
//

.version 9.0
.target sm_100
.address_size 64

	// .globl	_Z22vectorMultiplyByTwoPTXPiS_i

.visible .entry _Z22vectorMultiplyByTwoPTXPiS_i(
	.param .u64 .ptr .align 1 _Z22vectorMultiplyByTwoPTXPiS_i_param_0,
	.param .u64 .ptr .align 1 _Z22vectorMultiplyByTwoPTXPiS_i_param_1,
	.param .u32 _Z22vectorMultiplyByTwoPTXPiS_i_param_2
)
{
	.reg .pred 	%p<2>;
	.reg .b32 	%r<8>;
	.reg .b64 	%rd<8>;

	ld.param.u64 	%rd1, [_Z22vectorMultiplyByTwoPTXPiS_i_param_0];
	ld.param.u64 	%rd2, [_Z22vectorMultiplyByTwoPTXPiS_i_param_1];
	ld.param.u32 	%r2, [_Z22vectorMultiplyByTwoPTXPiS_i_param_2];
	mov.u32 	%r3, %ctaid.x;
	mov.u32 	%r4, %ntid.x;
	mov.u32 	%r5, %tid.x;
	mad.lo.s32 	%r1, %r3, %r4, %r5;
	setp.ge.s32 	%p1, %r1, %r2;
	@%p1 bra 	$L__BB0_2;
	cvta.to.global.u64 	%rd3, %rd1;
	cvta.to.global.u64 	%rd4, %rd2;
	mul.wide.s32 	%rd5, %r1, 4;
	add.s64 	%rd6, %rd3, %rd5;
	ld.global.u32 	%r7, [%rd6];
	// begin inline asm
	mul.lo.s32 %r6, %r7, 2;
	// end inline asm
	add.s64 	%rd7, %rd4, %rd5;
	st.global.u32 	[%rd7], %r6;
$L__BB0_2:
	ret;

}


// ===== COMPILED SASS (sm_100) =====

	.target	sm_100

	.elftype	@"ET_EXEC"


//--------------------- .note.nv.tkinfo           --------------------------
	.section	.note.nv.tkinfo,"",@"SHT_NOTE"
	.sectionflags	@"SHF_NOTE_NV_TKINFO"
	.tkinfo
        /*0018*/ 	.word	0x00000002
        /*0030*/ 	.string	""
        /*0030*/ 	.string	"ptxas"
        /*0030*/ 	.string	"Cuda compilation tools, release 13.0, V13.0.88"
        /*0030*/ 	.string	"Build cuda_13.0.r13.0/compiler.36424714_0"
        /*0030*/ 	.string	"-arch sm_100 -m 64 "



//--------------------- .note.nv.cuinfo           --------------------------
	.section	.note.nv.cuinfo,"",@"SHT_NOTE"
	.sectionflags	@"SHF_NOTE_NV_CUINFO"
        /*0018*/ 	.short	0x0002
        /*001a*/ 	.short	0x0064
        /*001c*/ 	.short	0x0082
	.zero		2


//--------------------- .nv.info                  --------------------------
	.section	.nv.info,"",@"SHT_CUDA_INFO"
	.align	4


	//----- nvinfo : EIATTR_REGCOUNT
	.align		4
        /*0000*/ 	.byte	0x04, 0x2f
        /*0002*/ 	.short	(.L_1 - .L_0)
	.align		4
.L_0:
        /*0004*/ 	.word	index@(_Z22vectorMultiplyByTwoPTXPiS_i)
        /*0008*/ 	.word	0x0000000a


	//----- nvinfo : EIATTR_FRAME_SIZE
	.align		4
.L_1:
        /*000c*/ 	.byte	0x04, 0x11
        /*000e*/ 	.short	(.L_3 - .L_2)
	.align		4
.L_2:
        /*0010*/ 	.word	index@(_Z22vectorMultiplyByTwoPTXPiS_i)
        /*0014*/ 	.word	0x00000000


	//----- nvinfo : EIATTR_MIN_STACK_SIZE
	.align		4
.L_3:
        /*0018*/ 	.byte	0x04, 0x12
        /*001a*/ 	.short	(.L_5 - .L_4)
	.align		4
.L_4:
        /*001c*/ 	.word	index@(_Z22vectorMultiplyByTwoPTXPiS_i)
        /*0020*/ 	.word	0x00000000
.L_5:


//--------------------- .nv.compat                --------------------------
	.section	.nv.compat,"",@"SHT_CUDA_COMPAT_INFO"
	.align	4
        /*0000*/ 	.byte	0x02, 0x09, 0x00, 0x00, 0x02, 0x02, 0x01, 0x00, 0x02, 0x05, 0x05, 0x00, 0x03, 0x07, 0x01, 0x01
        /*0010*/ 	.byte	0x02, 0x03, 0x00, 0x00, 0x02, 0x06, 0x01, 0x00, 0x04, 0x0b, 0x08, 0x00, 0x09, 0x00, 0x00, 0x00
        /*0020*/ 	.byte	0x00, 0x00, 0x00, 0x00


//--------------------- .nv.info._Z22vectorMultiplyByTwoPTXPiS_i --------------------------
	.section	.nv.info._Z22vectorMultiplyByTwoPTXPiS_i,"",@"SHT_CUDA_INFO"
	.sectionflags	@""
	.align	4


	//----- nvinfo : EIATTR_CUDA_API_VERSION
	.align		4
        /*0000*/ 	.byte	0x04, 0x37
        /*0002*/ 	.short	(.L_7 - .L_6)
.L_6:
        /*0004*/ 	.word	0x00000082


	//----- nvinfo : EIATTR_KPARAM_INFO
	.align		4
.L_7:
        /*0008*/ 	.byte	0x04, 0x17
        /*000a*/ 	.short	(.L_9 - .L_8)
.L_8:
        /*000c*/ 	.word	0x00000000
        /*0010*/ 	.short	0x0002
        /*0012*/ 	.short	0x0010
        /*0014*/ 	.byte	0x00, 0xf0, 0x11, 0x00


	//----- nvinfo : EIATTR_KPARAM_INFO
	.align		4
.L_9:
        /*0018*/ 	.byte	0x04, 0x17
        /*001a*/ 	.short	(.L_11 - .L_10)
.L_10:
        /*001c*/ 	.word	0x00000000
        /*0020*/ 	.short	0x0001
        /*0022*/ 	.short	0x0008
        /*0024*/ 	.byte	0x00, 0xf5, 0x21, 0x00


	//----- nvinfo : EIATTR_KPARAM_INFO
	.align		4
.L_11:
        /*0028*/ 	.byte	0x04, 0x17
        /*002a*/ 	.short	(.L_13 - .L_12)
.L_12:
        /*002c*/ 	.word	0x00000000
        /*0030*/ 	.short	0x0000
        /*0032*/ 	.short	0x0000
        /*0034*/ 	.byte	0x00, 0xf5, 0x21, 0x00


	//----- nvinfo : EIATTR_SPARSE_MMA_MASK
	.align		4
.L_13:
        /*0038*/ 	.byte	0x03, 0x50
        /*003a*/ 	.short	0x0000


	//----- nvinfo : EIATTR_MAXREG_COUNT
	.align		4
        /*003c*/ 	.byte	0x03, 0x1b
        /*003e*/ 	.short	0x00ff


	//----- nvinfo : EIATTR_MERCURY_ISA_VERSION
	.align		4
        /*0040*/ 	.byte	0x03, 0x5f
        /*0042*/ 	.short	0x0101


	//----- nvinfo : EIATTR_VRC_CTA_INIT_COUNT
	.align		4
        /*0044*/ 	.byte	0x02, 0x4a
	.zero		1
	.zero		1


	//----- nvinfo : EIATTR_EXIT_INSTR_OFFSETS
	.align		4
        /*0048*/ 	.byte	0x04, 0x1c
        /*004a*/ 	.short	(.L_15 - .L_14)


	//   ....[0]....
.L_14:
        /*004c*/ 	.word	0x00000070


	//   ....[1]....
        /*0050*/ 	.word	0x00000100


	//----- nvinfo : EIATTR_CBANK_PARAM_SIZE
	.align		4
.L_15:
        /*0054*/ 	.byte	0x03, 0x19
        /*0056*/ 	.short	0x0014


	//----- nvinfo : EIATTR_PARAM_CBANK
	.align		4
        /*0058*/ 	.byte	0x04, 0x0a
        /*005a*/ 	.short	(.L_17 - .L_16)
	.align		4
.L_16:
        /*005c*/ 	.word	index@(.nv.constant0._Z22vectorMultiplyByTwoPTXPiS_i)
        /*0060*/ 	.short	0x0380
        /*0062*/ 	.short	0x0014


	//----- nvinfo : EIATTR_SW_WAR
	.align		4
.L_17:
        /*0064*/ 	.byte	0x04, 0x36
        /*0066*/ 	.short	(.L_19 - .L_18)
.L_18:
        /*0068*/ 	.word	0x00000008
.L_19:


//--------------------- .nv.callgraph             --------------------------
	.section	.nv.callgraph,"",@"SHT_CUDA_CALLGRAPH"
	.align	4
	.sectionentsize	8
	.align		4
        /*0000*/ 	.word	0x00000000
	.align		4
        /*0004*/ 	.word	0xffffffff
	.align		4
        /*0008*/ 	.word	0x00000000
	.align		4
        /*000c*/ 	.word	0xfffffffe
	.align		4
        /*0010*/ 	.word	0x00000000
	.align		4
        /*0014*/ 	.word	0xfffffffd
	.align		4
        /*0018*/ 	.word	0x00000000
	.align		4
        /*001c*/ 	.word	0xfffffffc


//--------------------- .text._Z22vectorMultiplyByTwoPTXPiS_i --------------------------
	.section	.text._Z22vectorMultiplyByTwoPTXPiS_i,"ax",@progbits
	.align	128
        .global         _Z22vectorMultiplyByTwoPTXPiS_i
        .type           _Z22vectorMultiplyByTwoPTXPiS_i,@function
        .size           _Z22vectorMultiplyByTwoPTXPiS_i,(.L_x_1 - _Z22vectorMultiplyByTwoPTXPiS_i)
        .other          _Z22vectorMultiplyByTwoPTXPiS_i,@"STO_CUDA_ENTRY STV_DEFAULT"
_Z22vectorMultiplyByTwoPTXPiS_i:
.text._Z22vectorMultiplyByTwoPTXPiS_i:
[----:B------:R-:W-:Y:S01]  /*0000*/  LDC R1, c[0x0][0x37c] ;  /* 0x0000df00ff017b82 */ /* 0x000fe20000000800 */
[----:B------:R-:W0:Y:S07]  /*0010*/  S2R R0, SR_TID.X ;  /* 0x0000000000007919 */ /* 0x000e2e0000002100 */
[----:B------:R-:W0:Y:S01]  /*0020*/  S2UR UR4, SR_CTAID.X ;  /* 0x00000000000479c3 */ /* 0x000e220000002500 */
[----:B------:R-:W1:Y:S07]  /*0030*/  LDCU UR5, c[0x0][0x390] ;  /* 0x00007200ff0577ac */ /* 0x000e6e0008000800 */
[----:B------:R-:W0:Y:S02]  /*0040*/  LDC R7, c[0x0][0x360] ;  /* 0x0000d800ff077b82 */ /* 0x000e240000000800 */
[----:B0-----:R-:W-:-:S05]  /*0050*/  IMAD R7, R7, UR4, R0 ;  /* 0x0000000407077c24 */ /* 0x001fca000f8e0200 */
[----:B-1----:R-:W-:-:S13]  /*0060*/  ISETP.GE.AND P0, PT, R7, UR5, PT ;  /* 0x0000000507007c0c */ /* 0x002fda000bf06270 */
[----:B------:R-:W-:Y:S05]  /*0070*/  @P0 EXIT ;  /* 0x000000000000094d */ /* 0x000fea0003800000 */
[----:B------:R-:W0:Y:S01]  /*0080*/  LDC.64 R2, c[0x0][0x380] ;  /* 0x0000e000ff027b82 */ /* 0x000e220000000a00 */
[----:B------:R-:W1:Y:S07]  /*0090*/  LDCU.64 UR4, c[0x0][0x358] ;  /* 0x00006b00ff0477ac */ /* 0x000e6e0008000a00 */
[----:B------:R-:W2:Y:S01]  /*00a0*/  LDC.64 R4, c[0x0][0x388] ;  /* 0x0000e200ff047b82 */ /* 0x000ea20000000a00 */
[----:B0-----:R-:W-:-:S06]  /*00b0*/  IMAD.WIDE R2, R7, 0x4, R2 ;  /* 0x0000000407027825 */ /* 0x001fcc00078e0202 */
[----:B-1----:R-:W3:Y:S01]  /*00c0*/  LDG.E R2, desc[UR4][R2.64] ;  /* 0x0000000402027981 */ /* 0x002ee2000c1e1900 */
[----:B--2---:R-:W-:Y:S01]  /*00d0*/  IMAD.WIDE R4, R7, 0x4, R4 ;  /* 0x0000000407047825 */ /* 0x004fe200078e0204 */
[----:B---3--:R-:W-:-:S05]  /*00e0*/  SHF.L.U32 R7, R2, 0x1, RZ ;  /* 0x0000000102077819 */ /* 0x008fca00000006ff */
[----:B------:R-:W-:Y:S01]  /*00f0*/  STG.E desc[UR4][R4.64], R7 ;  /* 0x0000000704007986 */ /* 0x000fe2000c101904 */
[----:B------:R-:W-:Y:S05]  /*0100*/  EXIT ;  /* 0x000000000000794d */ /* 0x000fea0003800000 */
.L_x_0:
[----:B------:R-:W-:-:S00]  /*0110*/  BRA `(.L_x_0) ;  /* 0xfffffffc00fc7947 */ /* 0x000fc0000383ffff */
[----:B------:R-:W-:-:S00]  /*0120*/  NOP ;  /* 0x0000000000007918 */ /* 0x000fc00000000000 */
        /* <DEDUP_REMOVED lines=13> */
.L_x_1:


//--------------------- .nv.shared.reserved.0     --------------------------
	.section	.nv.shared.reserved.0,"aw",@nobits
	.weak		__nv_reservedSMEM_offset_0_alias
	.size		__nv_reservedSMEM_offset_0_alias, 0, 64
	.other		__nv_reservedSMEM_offset_0_alias,@"STO_CUDA_RESERVED_SHARED STV_DEFAULT"
__nv_reservedSMEM_offset_0_alias:
	.zero		0
	.zero		64


//--------------------- .nv.constant0._Z22vectorMultiplyByTwoPTXPiS_i --------------------------
	.section	.nv.constant0._Z22vectorMultiplyByTwoPTXPiS_i,"a",@progbits
	.sectionflags	@""
	.align	4
.nv.constant0._Z22vectorMultiplyByTwoPTXPiS_i:
	.zero		916


//--------------------- SYMBOLS --------------------------

	.type		.nv.reservedSmem.offset0,@object
	.size		.nv.reservedSmem.offset0,0x4
